//
// Generated by NVIDIA NVVM Compiler
//
// Compiler Build ID: CL-36424714
// Cuda compilation tools, release 13.0, V13.0.88
// Based on NVVM 20.0.0
//

.version 9.0
.target sm_100
.address_size 64

	// .globl	_Z27segmentedSumReductionKernelPfS_
// _ZZ27segmentedSumReductionKernelPfS_E7input_s has been demoted

.visible .entry _Z27segmentedSumReductionKernelPfS_(
	.param .u64 .ptr .align 1 _Z27segmentedSumReductionKernelPfS__param_0,
	.param .u64 .ptr .align 1 _Z27segmentedSumReductionKernelPfS__param_1
)
{
	.reg .pred 	%p<5>;
	.reg .b32 	%r<16>;
	.reg .b32 	%f<9>;
	.reg .b64 	%rd<9>;
	// demoted variable
	.shared .align 4 .b8 _ZZ27segmentedSumReductionKernelPfS_E7input_s[2048];
	ld.param.u64 	%rd2, [_Z27segmentedSumReductionKernelPfS__param_0];
	ld.param.u64 	%rd1, [_Z27segmentedSumReductionKernelPfS__param_1];
	cvta.to.global.u64 	%rd3, %rd2;
	mov.u32 	%r15, %ntid.x;
	mov.u32 	%r6, %ctaid.x;
	mul.lo.s32 	%r7, %r15, %r6;
	shl.b32 	%r8, %r7, 1;
	mov.u32 	%r2, %tid.x;
	add.s32 	%r9, %r8, %r2;
	mul.wide.u32 	%rd4, %r9, 4;
	add.s64 	%rd5, %rd3, %rd4;
	ld.global.f32 	%f1, [%rd5];
	add.s32 	%r10, %r9, %r15;
	mul.wide.u32 	%rd6, %r10, 4;
	add.s64 	%rd7, %rd3, %rd6;
	ld.global.f32 	%f2, [%rd7];
	add.f32 	%f3, %f1, %f2;
	shl.b32 	%r11, %r2, 2;
	mov.u32 	%r12, _ZZ27segmentedSumReductionKernelPfS_E7input_s;
	add.s32 	%r3, %r12, %r11;
	st.shared.f32 	[%r3], %f3;
	setp.lt.u32 	%p1, %r15, 2;
	@%p1 bra 	$L__BB0_4;
$L__BB0_1:
	shr.u32 	%r5, %r15, 1;
	bar.sync 	0;
	setp.ge.u32 	%p2, %r2, %r5;
	@%p2 bra 	$L__BB0_3;
	shl.b32 	%r13, %r5, 2;
	add.s32 	%r14, %r3, %r13;
	ld.shared.f32 	%f4, [%r14];
	ld.shared.f32 	%f5, [%r3];
	add.f32 	%f6, %f4, %f5;
	st.shared.f32 	[%r3], %f6;
$L__BB0_3:
	setp.gt.u32 	%p3, %r15, 3;
	mov.u32 	%r15, %r5;
	@%p3 bra 	$L__BB0_1;
$L__BB0_4:
	setp.ne.s32 	%p4, %r2, 0;
	@%p4 bra 	$L__BB0_6;
	ld.shared.f32 	%f7, [_ZZ27segmentedSumReductionKernelPfS_E7input_s];
	cvta.to.global.u64 	%rd8, %rd1;
	atom.global.add.f32 	%f8, [%rd8], %f7;
$L__BB0_6:
	ret;

}


// ===== COMPILED SASS (sm_100) =====

	.target	sm_100

	.elftype	@"ET_EXEC"


//--------------------- .note.nv.tkinfo           --------------------------
	.section	.note.nv.tkinfo,"",@"SHT_NOTE"
	.sectionflags	@"SHF_NOTE_NV_TKINFO"
	.tkinfo
        /*0018*/ 	.word	0x00000002
        /*0030*/ 	.string	""
        /*0030*/ 	.string	"ptxas"
        /*0030*/ 	.string	"Cuda compilation tools, release 13.0, V13.0.88"
        /*0030*/ 	.string	"Build cuda_13.0.r13.0/compiler.36424714_0"
        /*0030*/ 	.string	"-arch sm_100 -m 64 "



//--------------------- .note.nv.cuinfo           --------------------------
	.section	.note.nv.cuinfo,"",@"SHT_NOTE"
	.sectionflags	@"SHF_NOTE_NV_CUINFO"
        /*0018*/ 	.short	0x0002
        /*001a*/ 	.short	0x0064
        /*001c*/ 	.short	0x0082
	.zero		2


//--------------------- .nv.info                  --------------------------
	.section	.nv.info,"",@"SHT_CUDA_INFO"
	.align	4


	//----- nvinfo : EIATTR_REGCOUNT
	.align		4
        /*0000*/ 	.byte	0x04, 0x2f
        /*0002*/ 	.short	(.L_1 - .L_0)
	.align		4
.L_0:
        /*0004*/ 	.word	index@(_Z27segmentedSumReductionKernelPfS_)
        /*0008*/ 	.word	0x0000000c


	//----- nvinfo : EIATTR_FRAME_SIZE
	.align		4
.L_1:
        /*000c*/ 	.byte	0x04, 0x11
        /*000e*/ 	.short	(.L_3 - .L_2)
	.align		4
.L_2:
        /*0010*/ 	.word	index@(_Z27segmentedSumReductionKernelPfS_)
        /*0014*/ 	.word	0x00000000


	//----- nvinfo : EIATTR_MIN_STACK_SIZE
	.align		4
.L_3:
        /*0018*/ 	.byte	0x04, 0x12
        /*001a*/ 	.short	(.L_5 - .L_4)
	.align		4
.L_4:
        /*001c*/ 	.word	index@(_Z27segmentedSumReductionKernelPfS_)
        /*0020*/ 	.word	0x00000000
.L_5:


//--------------------- .nv.compat                --------------------------
	.section	.nv.compat,"",@"SHT_CUDA_COMPAT_INFO"
	.align	4
        /*0000*/ 	.byte	0x02, 0x09, 0x00, 0x00, 0x02, 0x02, 0x01, 0x00, 0x02, 0x05, 0x05, 0x00, 0x03, 0x07, 0x01, 0x01
        /*0010*/ 	.byte	0x02, 0x03, 0x00, 0x00, 0x02, 0x06, 0x01, 0x00, 0x04, 0x0b, 0x08, 0x00, 0x09, 0x00, 0x00, 0x00
        /*0020*/ 	.byte	0x00, 0x00, 0x00, 0x00


//--------------------- .nv.info._Z27segmentedSumReductionKernelPfS_ --------------------------
	.section	.nv.info._Z27segmentedSumReductionKernelPfS_,"",@"SHT_CUDA_INFO"
	.sectionflags	@""
	.align	4


	//----- nvinfo : EIATTR_CUDA_API_VERSION
	.align		4
        /*0000*/ 	.byte	0x04, 0x37
        /*0002*/ 	.short	(.L_7 - .L_6)
.L_6:
        /*0004*/ 	.word	0x00000082


	//----- nvinfo : EIATTR_KPARAM_INFO
	.align		4
.L_7:
        /*0008*/ 	.byte	0x04, 0x17
        /*000a*/ 	.short	(.L_9 - .L_8)
.L_8:
        /*000c*/ 	.word	0x00000000
        /*0010*/ 	.short	0x0001
        /*0012*/ 	.short	0x0008
        /*0014*/ 	.byte	0x00, 0xf5, 0x21, 0x00


	//----- nvinfo : EIATTR_KPARAM_INFO
	.align		4
.L_9:
        /*0018*/ 	.byte	0x04, 0x17
        /*001a*/ 	.short	(.L_11 - .L_10)
.L_10:
        /*001c*/ 	.word	0x00000000
        /*0020*/ 	.short	0x0000
        /*0022*/ 	.short	0x0000
        /*0024*/ 	.byte	0x00, 0xf5, 0x21, 0x00


	//----- nvinfo : EIATTR_SPARSE_MMA_MASK
	.align		4
.L_11:
        /*0028*/ 	.byte	0x03, 0x50
        /*002a*/ 	.short	0x0000


	//----- nvinfo : EIATTR_MAXREG_COUNT
	.align		4
        /*002c*/ 	.byte	0x03, 0x1b
        /*002e*/ 	.short	0x00ff


	//----- nvinfo : EIATTR_NUM_BARRIERS
	.align		4
        /*0030*/ 	.byte	0x02, 0x4c
        /*0032*/ 	.byte	0x01
	.zero		1


	//----- nvinfo : EIATTR_MERCURY_ISA_VERSION
	.align		4
        /*0034*/ 	.byte	0x03, 0x5f
        /*0036*/ 	.short	0x0101


	//----- nvinfo : EIATTR_VRC_CTA_INIT_COUNT
	.align		4
        /*0038*/ 	.byte	0x02, 0x4a
	.zero		1
	.zero		1


	//----- nvinfo : EIATTR_EXIT_INSTR_OFFSETS
	.align		4
        /*003c*/ 	.byte	0x04, 0x1c
        /*003e*/ 	.short	(.L_13 - .L_12)


	//   ....[0]....
.L_12:
        /*0040*/ 	.word	0x00000220


	//   ....[1]....
        /*0044*/ 	.word	0x00000290


	//----- nvinfo : EIATTR_CBANK_PARAM_SIZE
	.align		4
.L_13:
        /*0048*/ 	.byte	0x03, 0x19
        /*004a*/ 	.short	0x0010


	//----- nvinfo : EIATTR_PARAM_CBANK
	.align		4
        /*004c*/ 	.byte	0x04, 0x0a
        /*004e*/ 	.short	(.L_15 - .L_14)
	.align		4
.L_14:
        /*0050*/ 	.word	index@(.nv.constant0._Z27segmentedSumReductionKernelPfS_)
        /*0054*/ 	.short	0x0380
        /*0056*/ 	.short	0x0010


	//----- nvinfo : EIATTR_SW_WAR
	.align		4
.L_15:
        /*0058*/ 	.byte	0x04, 0x36
        /*005a*/ 	.short	(.L_17 - .L_16)
.L_16:
        /*005c*/ 	.word	0x00000008
.L_17:


//--------------------- .nv.callgraph             --------------------------
	.section	.nv.callgraph,"",@"SHT_CUDA_CALLGRAPH"
	.align	4
	.sectionentsize	8
	.align		4
        /*0000*/ 	.word	0x00000000
	.align		4
        /*0004*/ 	.word	0xffffffff
	.align		4
        /*0008*/ 	.word	0x00000000
	.align		4
        /*000c*/ 	.word	0xfffffffe
	.align		4
        /*0010*/ 	.word	0x00000000
	.align		4
        /*0014*/ 	.word	0xfffffffd
	.align		4
        /*0018*/ 	.word	0x00000000
	.align		4
        /*001c*/ 	.word	0xfffffffc


//--------------------- .text._Z27segmentedSumReductionKernelPfS_ --------------------------
	.section	.text._Z27segmentedSumReductionKernelPfS_,"ax",@progbits
	.align	128
        .global         _Z27segmentedSumReductionKernelPfS_
        .type           _Z27segmentedSumReductionKernelPfS_,@function
        .size           _Z27segmentedSumReductionKernelPfS_,(.L_x_3 - _Z27segmentedSumReductionKernelPfS_)
        .other          _Z27segmentedSumReductionKernelPfS_,@"STO_CUDA_ENTRY STV_DEFAULT"
_Z27segmentedSumReductionKernelPfS_:
.text._Z27segmentedSumReductionKernelPfS_:
[----:B------:R-:W-:Y:S01]  /*0000*/  LDC R1, c[0x0][0x37c] ;  /* 0x0000df00ff017b82 */ /* 0x000fe20000000800 */
[----:B------:R-:W0:Y:S01]  /*0010*/  S2R R0, SR_CTAID.X ;  /* 0x0000000000007919 */ /* 0x000e220000002500 */
[----:B------:R-:W0:Y:S06]  /*0020*/  LDCU UR8, c[0x0][0x360] ;  /* 0x00006c00ff0877ac */ /* 0x000e2c0008000800 */
[----:B------:R-:W1:Y:S01]  /*0030*/  LDC.64 R4, c[0x0][0x380] ;  /* 0x0000e000ff047b82 */ /* 0x000e620000000a00 */
[----:B------:R-:W2:Y:S01]  /*0040*/  S2R R9, SR_TID.X ;  /* 0x0000000000097919 */ /* 0x000ea20000002100 */
[----:B------:R-:W3:Y:S01]  /*0050*/  LDCU.64 UR6, c[0x0][0x358] ;  /* 0x00006b00ff0677ac */ /* 0x000ee20008000a00 */
[----:B0-----:R-:W-:-:S05]  /*0060*/  IMAD R0, R0, UR8, RZ ;  /* 0x0000000800007c24 */ /* 0x001fca000f8e02ff */
[----:B--2---:R-:W-:-:S04]  /*0070*/  LEA R3, R0, R9, 0x1 ;  /* 0x0000000900037211 */ /* 0x004fc800078e08ff */
[C---:B------:R-:W-:Y:S01]  /*0080*/  IADD3 R7, PT, PT, R3.reuse, UR8, RZ ;  /* 0x0000000803077c10 */ /* 0x040fe2000fffe0ff */
[----:B-1----:R-:W-:-:S04]  /*0090*/  IMAD.WIDE.U32 R2, R3, 0x4, R4 ;  /* 0x0000000403027825 */ /* 0x002fc800078e0004 */
[----:B------:R-:W-:Y:S02]  /*00a0*/  IMAD.WIDE.U32 R4, R7, 0x4, R4 ;  /* 0x0000000407047825 */ /* 0x000fe400078e0004 */
[----:B---3--:R-:W2:Y:S04]  /*00b0*/  LDG.E R2, desc[UR6][R2.64] ;  /* 0x0000000602027981 */ /* 0x008ea8000c1e1900 */
[----:B------:R-:W2:Y:S01]  /*00c0*/  LDG.E R5, desc[UR6][R4.64] ;  /* 0x0000000604057981 */ /* 0x000ea2000c1e1900 */
[----:B------:R-:W0:Y:S01]  /*00d0*/  S2UR UR5, SR_CgaCtaId ;  /* 0x00000000000579c3 */ /* 0x000e220000008800 */
[----:B------:R-:W-:Y:S01]  /*00e0*/  UMOV UR4, 0x400 ;  /* 0x0000040000047882 */ /* 0x000fe20000000000 */
[----:B------:R-:W-:Y:S01]  /*00f0*/  UISETP.GE.U32.AND UP0, UPT, UR8, 0x2, UPT ;  /* 0x000000020800788c */ /* 0x000fe2000bf06070 */
[----:B------:R-:W-:Y:S01]  /*0100*/  ISETP.NE.AND P0, PT, R9, RZ, PT ;  /* 0x000000ff0900720c */ /* 0x000fe20003f05270 */
[----:B0-----:R-:W-:-:S06]  /*0110*/  ULEA UR4, UR5, UR4, 0x18 ;  /* 0x0000000405047291 */ /* 0x001fcc000f8ec0ff */
[----:B------:R-:W-:Y:S01]  /*0120*/  LEA R7, R9, UR4, 0x2 ;  /* 0x0000000409077c11 */ /* 0x000fe2000f8e10ff */
[----:B--2---:R-:W-:-:S05]  /*0130*/  FADD R0, R2, R5 ;  /* 0x0000000502007221 */ /* 0x004fca0000000000 */
[----:B------:R0:W-:Y:S01]  /*0140*/  STS [R7], R0 ;  /* 0x0000000007007388 */ /* 0x0001e20000000800 */
[----:B------:R-:W-:Y:S05]  /*0150*/  BRA.U !UP0, `(.L_x_0) ;  /* 0x0000000108307547 */ /* 0x000fea000b800000 */
[----:B0-----:R-:W-:-:S07]  /*0160*/  IMAD.U32 R0, RZ, RZ, UR8 ;  /* 0x00000008ff007e24 */ /* 0x001fce000f8e00ff */
.L_x_1:
[----:B------:R-:W-:Y:S01]  /*0170*/  BAR.SYNC.DEFER_BLOCKING 0x0 ;  /* 0x0000000000007b1d */ /* 0x000fe20000010000 */
[----:B------:R-:W-:-:S04]  /*0180*/  SHF.R.U32.HI R6, RZ, 0x1, R0 ;  /* 0x00000001ff067819 */ /* 0x000fc80000011600 */
[----:B------:R-:W-:-:S13]  /*0190*/  ISETP.GE.U32.AND P1, PT, R9, R6, PT ;  /* 0x000000060900720c */ /* 0x000fda0003f26070 */
[----:B------:R-:W-:Y:S01]  /*01a0*/  @!P1 LEA R2, R6, R7, 0x2 ;  /* 0x0000000706029211 */ /* 0x000fe200078e10ff */
[----:B------:R-:W-:Y:S05]  /*01b0*/  @!P1 LDS R3, [R7] ;  /* 0x0000000007039984 */ /* 0x000fea0000000800 */
[----:B------:R-:W0:Y:S02]  /*01c0*/  @!P1 LDS R2, [R2] ;  /* 0x0000000002029984 */ /* 0x000e240000000800 */
[----:B0-----:R-:W-:-:S05]  /*01d0*/  @!P1 FADD R4, R2, R3 ;  /* 0x0000000302049221 */ /* 0x001fca0000000000 */
[----:B------:R1:W-:Y:S01]  /*01e0*/  @!P1 STS [R7], R4 ;  /* 0x0000000407009388 */ /* 0x0003e20000000800 */
[----:B------:R-:W-:Y:S01]  /*01f0*/  ISETP.GT.U32.AND P1, PT, R0, 0x3, PT ;  /* 0x000000030000780c */ /* 0x000fe20003f24070 */
[----:B------:R-:W-:-:S12]  /*0200*/  IMAD.MOV.U32 R0, RZ, RZ, R6 ;  /* 0x000000ffff007224 */ /* 0x000fd800078e0006 */
[----:B-1----:R-:W-:Y:S05]  /*0210*/  @P1 BRA `(.L_x_1) ;  /* 0xfffffffc00d41947 */ /* 0x002fea000383ffff */
.L_x_0:
[----:B------:R-:W-:Y:S05]  /*0220*/  @P0 EXIT ;  /* 0x000000000000094d */ /* 0x000fea0003800000 */
[----:B------:R-:W1:Y:S01]  /*0230*/  S2UR UR5, SR_CgaCtaId ;  /* 0x00000000000579c3 */ /* 0x000e620000008800 */
[----:B------:R-:W-:-:S07]  /*0240*/  UMOV UR4, 0x400 ;  /* 0x0000040000047882 */ /* 0x000fce0000000000 */
[----:B------:R-:W2:Y:S01]  /*0250*/  LDC.64 R2, c[0x0][0x388] ;  /* 0x0000e200ff027b82 */ /* 0x000ea20000000a00 */
[----:B-1----:R-:W-:-:S09]  /*0260*/  ULEA UR4, UR5, UR4, 0x18 ;  /* 0x0000000405047291 */ /* 0x002fd2000f8ec0ff */
[----:B------:R-:W2:Y:S04]  /*0270*/  LDS R5, [UR4] ;  /* 0x00000004ff057984 */ /* 0x000ea80008000800 */
[----:B--2---:R-:W-:Y:S01]  /*0280*/  REDG.E.ADD.F32.FTZ.RN.STRONG.GPU desc[UR6][R2.64], R5 ;  /* 0x00000005020079a6 */ /* 0x004fe2000c12f306 */
[----:B------:R-:W-:Y:S05]  /*0290*/  EXIT ;  /* 0x000000000000794d */ /* 0x000fea0003800000 */
.L_x_2:
[----:B------:R-:W-:-:S00]  /*02a0*/  BRA `(.L_x_2) ;  /* 0xfffffffc00fc7947 */ /* 0x000fc0000383ffff */
[----:B------:R-:W-:-:S00]  /*02b0*/  NOP ;  /* 0x0000000000007918 */ /* 0x000fc00000000000 */
        /* <DEDUP_REMOVED lines=12> */
.L_x_3:


//--------------------- .nv.shared._Z27segmentedSumReductionKernelPfS_ --------------------------
	.section	.nv.shared._Z27segmentedSumReductionKernelPfS_,"aw",@nobits
	.sectionflags	@""
	.align	4
.nv.shared._Z27segmentedSumReductionKernelPfS_:
	.zero		3072


//--------------------- .nv.shared.reserved.0     --------------------------
	.section	.nv.shared.reserved.0,"aw",@nobits
	.weak		__nv_reservedSMEM_offset_0_alias
	.size		__nv_reservedSMEM_offset_0_alias, 0, 64
	.other		__nv_reservedSMEM_offset_0_alias,@"STO_CUDA_RESERVED_SHARED STV_DEFAULT"
__nv_reservedSMEM_offset_0_alias:
	.zero		0
	.zero		64


//--------------------- .nv.constant0._Z27segmentedSumReductionKernelPfS_ --------------------------
	.section	.nv.constant0._Z27segmentedSumReductionKernelPfS_,"a",@progbits
	.sectionflags	@""
	.align	4
.nv.constant0._Z27segmentedSumReductionKernelPfS_:
	.zero		912


//--------------------- SYMBOLS --------------------------

	.type		.nv.reservedSmem.offset0,@object
	.size		.nv.reservedSmem.offset0,0x4
	.type		.nv.reservedSmem.cap,@object
	.size		.nv.reservedSmem.cap,0x4
